//
// Generated by NVIDIA NVVM Compiler
//
// Compiler Build ID: CL-36424714
// Cuda compilation tools, release 13.0, V13.0.88
// Based on NVVM 20.0.0
//

.version 9.0
.target sm_100
.address_size 64

	// .globl	_Z15matrixMulKernelPKfS0_Pfiiii
.extern .shared .align 16 .b8 sMem[];

.visible .entry _Z15matrixMulKernelPKfS0_Pfiiii(
	.param .u64 .ptr .align 1 _Z15matrixMulKernelPKfS0_Pfiiii_param_0,
	.param .u64 .ptr .align 1 _Z15matrixMulKernelPKfS0_Pfiiii_param_1,
	.param .u64 .ptr .align 1 _Z15matrixMulKernelPKfS0_Pfiiii_param_2,
	.param .u32 _Z15matrixMulKernelPKfS0_Pfiiii_param_3,
	.param .u32 _Z15matrixMulKernelPKfS0_Pfiiii_param_4,
	.param .u32 _Z15matrixMulKernelPKfS0_Pfiiii_param_5,
	.param .u32 _Z15matrixMulKernelPKfS0_Pfiiii_param_6
)
{
	.reg .pred 	%p<20>;
	.reg .b32 	%r<103>;
	.reg .b32 	%f<79>;
	.reg .b64 	%rd<16>;

	ld.param.u32 	%r34, [_Z15matrixMulKernelPKfS0_Pfiiii_param_3];
	ld.param.u32 	%r35, [_Z15matrixMulKernelPKfS0_Pfiiii_param_4];
	ld.param.u32 	%r36, [_Z15matrixMulKernelPKfS0_Pfiiii_param_5];
	ld.param.u32 	%r37, [_Z15matrixMulKernelPKfS0_Pfiiii_param_6];
	mov.u32 	%r38, %ctaid.x;
	mov.u32 	%r39, %ctaid.y;
	mov.u32 	%r1, %tid.x;
	mov.u32 	%r2, %tid.y;
	mad.lo.s32 	%r3, %r37, %r39, %r2;
	mad.lo.s32 	%r4, %r37, %r38, %r1;
	add.s32 	%r40, %r35, %r37;
	add.s32 	%r41, %r40, -1;
	div.s32 	%r5, %r41, %r37;
	setp.lt.s32 	%p1, %r5, 1;
	mov.f32 	%f77, 0f00000000;
	@%p1 bra 	$L__BB0_19;
	ld.param.u64 	%rd13, [_Z15matrixMulKernelPKfS0_Pfiiii_param_0];
	mul.lo.s32 	%r43, %r37, %r37;
	shl.b32 	%r44, %r43, 2;
	mov.u32 	%r45, sMem;
	add.s32 	%r6, %r45, %r44;
	mul.lo.s32 	%r7, %r37, %r2;
	mul.lo.s32 	%r8, %r3, %r35;
	and.b32  	%r9, %r37, 7;
	and.b32  	%r10, %r37, 3;
	and.b32  	%r11, %r37, 2147483640;
	and.b32  	%r12, %r37, 1;
	neg.s32 	%r13, %r11;
	shl.b32 	%r46, %r1, 2;
	add.s32 	%r47, %r44, %r46;
	add.s32 	%r14, %r45, %r47;
	shl.b32 	%r15, %r37, 5;
	shl.b32 	%r16, %r37, 2;
	cvta.to.global.u64 	%rd1, %rd13;
	mov.f32 	%f77, 0f00000000;
	mov.b32 	%r96, 0;
$L__BB0_2:
	setp.ge.s32 	%p2, %r3, %r34;
	mul.lo.s32 	%r18, %r96, %r37;
	add.s32 	%r48, %r18, %r1;
	setp.ge.s32 	%p3, %r48, %r35;
	mov.f32 	%f68, 0f00000000;
	or.pred  	%p4, %p2, %p3;
	@%p4 bra 	$L__BB0_4;
	add.s32 	%r49, %r48, %r8;
	mul.wide.s32 	%rd5, %r49, 4;
	add.s64 	%rd6, %rd1, %rd5;
	ld.global.f32 	%f68, [%rd6];
$L__BB0_4:
	setp.ge.s32 	%p5, %r4, %r36;
	add.s32 	%r50, %r7, %r1;
	shl.b32 	%r51, %r50, 2;
	add.s32 	%r53, %r45, %r51;
	st.shared.f32 	[%r53], %f68;
	add.s32 	%r20, %r18, %r2;
	setp.ge.s32 	%p6, %r20, %r35;
	mov.f32 	%f69, 0f00000000;
	or.pred  	%p7, %p6, %p5;
	@%p7 bra 	$L__BB0_6;
	ld.param.u64 	%rd14, [_Z15matrixMulKernelPKfS0_Pfiiii_param_1];
	mad.lo.s32 	%r54, %r20, %r36, %r4;
	cvta.to.global.u64 	%rd7, %rd14;
	mul.wide.s32 	%rd8, %r54, 4;
	add.s64 	%rd9, %rd7, %rd8;
	ld.global.f32 	%f69, [%rd9];
$L__BB0_6:
	setp.lt.s32 	%p8, %r37, 1;
	add.s32 	%r57, %r6, %r51;
	st.shared.f32 	[%r57], %f69;
	bar.sync 	0;
	@%p8 bra 	$L__BB0_18;
	setp.lt.u32 	%p9, %r37, 8;
	mov.b32 	%r101, 0;
	@%p9 bra 	$L__BB0_10;
	shl.b32 	%r59, %r7, 2;
	add.s32 	%r61, %r59, %r45;
	add.s32 	%r97, %r61, 16;
	mov.u32 	%r98, %r14;
	mov.u32 	%r99, %r13;
$L__BB0_9:
	.pragma "nounroll";
	ld.shared.f32 	%f24, [%r97+-16];
	ld.shared.f32 	%f25, [%r98];
	fma.rn.f32 	%f26, %f24, %f25, %f77;
	ld.shared.f32 	%f27, [%r97+-12];
	add.s32 	%r62, %r98, %r16;
	ld.shared.f32 	%f28, [%r62];
	fma.rn.f32 	%f29, %f27, %f28, %f26;
	ld.shared.f32 	%f30, [%r97+-8];
	add.s32 	%r63, %r62, %r16;
	ld.shared.f32 	%f31, [%r63];
	fma.rn.f32 	%f32, %f30, %f31, %f29;
	ld.shared.f32 	%f33, [%r97+-4];
	add.s32 	%r64, %r63, %r16;
	ld.shared.f32 	%f34, [%r64];
	fma.rn.f32 	%f35, %f33, %f34, %f32;
	ld.shared.f32 	%f36, [%r97];
	add.s32 	%r65, %r64, %r16;
	ld.shared.f32 	%f37, [%r65];
	fma.rn.f32 	%f38, %f36, %f37, %f35;
	ld.shared.f32 	%f39, [%r97+4];
	add.s32 	%r66, %r65, %r16;
	ld.shared.f32 	%f40, [%r66];
	fma.rn.f32 	%f41, %f39, %f40, %f38;
	ld.shared.f32 	%f42, [%r97+8];
	add.s32 	%r67, %r66, %r16;
	ld.shared.f32 	%f43, [%r67];
	fma.rn.f32 	%f44, %f42, %f43, %f41;
	ld.shared.f32 	%f45, [%r97+12];
	add.s32 	%r68, %r67, %r16;
	ld.shared.f32 	%f46, [%r68];
	fma.rn.f32 	%f77, %f45, %f46, %f44;
	add.s32 	%r99, %r99, 8;
	add.s32 	%r98, %r98, %r15;
	add.s32 	%r97, %r97, 32;
	setp.ne.s32 	%p10, %r99, 0;
	mov.u32 	%r101, %r11;
	@%p10 bra 	$L__BB0_9;
$L__BB0_10:
	setp.eq.s32 	%p11, %r9, 0;
	@%p11 bra 	$L__BB0_18;
	add.s32 	%r69, %r9, -1;
	setp.lt.u32 	%p12, %r69, 3;
	@%p12 bra 	$L__BB0_13;
	add.s32 	%r70, %r101, %r7;
	shl.b32 	%r71, %r70, 2;
	add.s32 	%r73, %r45, %r71;
	ld.shared.f32 	%f48, [%r73];
	mad.lo.s32 	%r74, %r101, %r37, %r1;
	shl.b32 	%r75, %r74, 2;
	add.s32 	%r76, %r6, %r75;
	ld.shared.f32 	%f49, [%r76];
	fma.rn.f32 	%f50, %f48, %f49, %f77;
	ld.shared.f32 	%f51, [%r73+4];
	add.s32 	%r77, %r76, %r16;
	ld.shared.f32 	%f52, [%r77];
	fma.rn.f32 	%f53, %f51, %f52, %f50;
	ld.shared.f32 	%f54, [%r73+8];
	add.s32 	%r78, %r77, %r16;
	ld.shared.f32 	%f55, [%r78];
	fma.rn.f32 	%f56, %f54, %f55, %f53;
	ld.shared.f32 	%f57, [%r73+12];
	add.s32 	%r79, %r78, %r16;
	ld.shared.f32 	%f58, [%r79];
	fma.rn.f32 	%f77, %f57, %f58, %f56;
	add.s32 	%r101, %r101, 4;
$L__BB0_13:
	setp.eq.s32 	%p13, %r10, 0;
	@%p13 bra 	$L__BB0_18;
	setp.eq.s32 	%p14, %r10, 1;
	@%p14 bra 	$L__BB0_16;
	add.s32 	%r80, %r101, %r7;
	shl.b32 	%r81, %r80, 2;
	add.s32 	%r83, %r45, %r81;
	ld.shared.f32 	%f60, [%r83];
	mad.lo.s32 	%r84, %r101, %r37, %r1;
	shl.b32 	%r85, %r84, 2;
	add.s32 	%r86, %r6, %r85;
	ld.shared.f32 	%f61, [%r86];
	fma.rn.f32 	%f62, %f60, %f61, %f77;
	ld.shared.f32 	%f63, [%r83+4];
	add.s32 	%r87, %r86, %r16;
	ld.shared.f32 	%f64, [%r87];
	fma.rn.f32 	%f77, %f63, %f64, %f62;
	add.s32 	%r101, %r101, 2;
$L__BB0_16:
	setp.eq.s32 	%p15, %r12, 0;
	@%p15 bra 	$L__BB0_18;
	add.s32 	%r88, %r101, %r7;
	shl.b32 	%r89, %r88, 2;
	add.s32 	%r91, %r45, %r89;
	ld.shared.f32 	%f65, [%r91];
	mad.lo.s32 	%r92, %r101, %r37, %r1;
	shl.b32 	%r93, %r92, 2;
	add.s32 	%r94, %r6, %r93;
	ld.shared.f32 	%f66, [%r94];
	fma.rn.f32 	%f77, %f65, %f66, %f77;
$L__BB0_18:
	bar.sync 	0;
	add.s32 	%r96, %r96, 1;
	setp.ne.s32 	%p16, %r96, %r5;
	@%p16 bra 	$L__BB0_2;
$L__BB0_19:
	setp.ge.s32 	%p17, %r3, %r34;
	setp.ge.s32 	%p18, %r4, %r36;
	or.pred  	%p19, %p17, %p18;
	@%p19 bra 	$L__BB0_21;
	ld.param.u64 	%rd15, [_Z15matrixMulKernelPKfS0_Pfiiii_param_2];
	mad.lo.s32 	%r95, %r3, %r36, %r4;
	cvta.to.global.u64 	%rd10, %rd15;
	mul.wide.s32 	%rd11, %r95, 4;
	add.s64 	%rd12, %rd10, %rd11;
	st.global.f32 	[%rd12], %f77;
$L__BB0_21:
	ret;

}


// ===== COMPILED SASS (sm_100) =====

	.target	sm_100

	.elftype	@"ET_EXEC"


//--------------------- .note.nv.tkinfo           --------------------------
	.section	.note.nv.tkinfo,"",@"SHT_NOTE"
	.sectionflags	@"SHF_NOTE_NV_TKINFO"
	.tkinfo
        /*0018*/ 	.word	0x00000002
        /*0030*/ 	.string	""
        /*0030*/ 	.string	"ptxas"
        /*0030*/ 	.string	"Cuda compilation tools, release 13.0, V13.0.88"
        /*0030*/ 	.string	"Build cuda_13.0.r13.0/compiler.36424714_0"
        /*0030*/ 	.string	"-arch sm_100 -m 64 "



//--------------------- .note.nv.cuinfo           --------------------------
	.section	.note.nv.cuinfo,"",@"SHT_NOTE"
	.sectionflags	@"SHF_NOTE_NV_CUINFO"
        /*0018*/ 	.short	0x0002
        /*001a*/ 	.short	0x0064
        /*001c*/ 	.short	0x0082
	.zero		2


//--------------------- .nv.info                  --------------------------
	.section	.nv.info,"",@"SHT_CUDA_INFO"
	.align	4


	//----- nvinfo : EIATTR_REGCOUNT
	.align		4
        /*0000*/ 	.byte	0x04, 0x2f
        /*0002*/ 	.short	(.L_1 - .L_0)
	.align		4
.L_0:
        /*0004*/ 	.word	index@(_Z15matrixMulKernelPKfS0_Pfiiii)
        /*0008*/ 	.word	0x00000020


	//----- nvinfo : EIATTR_FRAME_SIZE
	.align		4
.L_1:
        /*000c*/ 	.byte	0x04, 0x11
        /*000e*/ 	.short	(.L_3 - .L_2)
	.align		4
.L_2:
        /*0010*/ 	.word	index@(_Z15matrixMulKernelPKfS0_Pfiiii)
        /*0014*/ 	.word	0x00000000


	//----- nvinfo : EIATTR_MIN_STACK_SIZE
	.align		4
.L_3:
        /*0018*/ 	.byte	0x04, 0x12
        /*001a*/ 	.short	(.L_5 - .L_4)
	.align		4
.L_4:
        /*001c*/ 	.word	index@(_Z15matrixMulKernelPKfS0_Pfiiii)
        /*0020*/ 	.word	0x00000000
.L_5:


//--------------------- .nv.compat                --------------------------
	.section	.nv.compat,"",@"SHT_CUDA_COMPAT_INFO"
	.align	4
        /*0000*/ 	.byte	0x02, 0x09, 0x00, 0x00, 0x02, 0x02, 0x01, 0x00, 0x02, 0x05, 0x05, 0x00, 0x03, 0x07, 0x01, 0x01
        /*0010*/ 	.byte	0x02, 0x03, 0x00, 0x00, 0x02, 0x06, 0x01, 0x00, 0x04, 0x0b, 0x08, 0x00, 0x09, 0x00, 0x00, 0x00
        /*0020*/ 	.byte	0x00, 0x00, 0x00, 0x00


//--------------------- .nv.info._Z15matrixMulKernelPKfS0_Pfiiii --------------------------
	.section	.nv.info._Z15matrixMulKernelPKfS0_Pfiiii,"",@"SHT_CUDA_INFO"
	.sectionflags	@""
	.align	4


	//----- nvinfo : EIATTR_CUDA_API_VERSION
	.align		4
        /*0000*/ 	.byte	0x04, 0x37
        /*0002*/ 	.short	(.L_7 - .L_6)
.L_6:
        /*0004*/ 	.word	0x00000082


	//----- nvinfo : EIATTR_KPARAM_INFO
	.align		4
.L_7:
        /*0008*/ 	.byte	0x04, 0x17
        /*000a*/ 	.short	(.L_9 - .L_8)
.L_8:
        /*000c*/ 	.word	0x00000000
        /*0010*/ 	.short	0x0006
        /*0012*/ 	.short	0x0024
        /*0014*/ 	.byte	0x00, 0xf0, 0x11, 0x00


	//----- nvinfo : EIATTR_KPARAM_INFO
	.align		4
.L_9:
        /*0018*/ 	.byte	0x04, 0x17
        /*001a*/ 	.short	(.L_11 - .L_10)
.L_10:
        /*001c*/ 	.word	0x00000000
        /*0020*/ 	.short	0x0005
        /*0022*/ 	.short	0x0020
        /*0024*/ 	.byte	0x00, 0xf0, 0x11, 0x00


	//----- nvinfo : EIATTR_KPARAM_INFO
	.align		4
.L_11:
        /*0028*/ 	.byte	0x04, 0x17
        /*002a*/ 	.short	(.L_13 - .L_12)
.L_12:
        /*002c*/ 	.word	0x00000000
        /*0030*/ 	.short	0x0004
        /*0032*/ 	.short	0x001c
        /*0034*/ 	.byte	0x00, 0xf0, 0x11, 0x00


	//----- nvinfo : EIATTR_KPARAM_INFO
	.align		4
.L_13:
        /*0038*/ 	.byte	0x04, 0x17
        /*003a*/ 	.short	(.L_15 - .L_14)
.L_14:
        /*003c*/ 	.word	0x00000000
        /*0040*/ 	.short	0x0003
        /*0042*/ 	.short	0x0018
        /*0044*/ 	.byte	0x00, 0xf0, 0x11, 0x00


	//----- nvinfo : EIATTR_KPARAM_INFO
	.align		4
.L_15:
        /*0048*/ 	.byte	0x04, 0x17
        /*004a*/ 	.short	(.L_17 - .L_16)
.L_16:
        /*004c*/ 	.word	0x00000000
        /*0050*/ 	.short	0x0002
        /*0052*/ 	.short	0x0010
        /*0054*/ 	.byte	0x00, 0xf5, 0x21, 0x00


	//----- nvinfo : EIATTR_KPARAM_INFO
	.align		4
.L_17:
        /*0058*/ 	.byte	0x04, 0x17
        /*005a*/ 	.short	(.L_19 - .L_18)
.L_18:
        /*005c*/ 	.word	0x00000000
        /*0060*/ 	.short	0x0001
        /*0062*/ 	.short	0x0008
        /*0064*/ 	.byte	0x00, 0xf5, 0x21, 0x00


	//----- nvinfo : EIATTR_KPARAM_INFO
	.align		4
.L_19:
        /*0068*/ 	.byte	0x04, 0x17
        /*006a*/ 	.short	(.L_21 - .L_20)
.L_20:
        /*006c*/ 	.word	0x00000000
        /*0070*/ 	.short	0x0000
        /*0072*/ 	.short	0x0000
        /*0074*/ 	.byte	0x00, 0xf5, 0x21, 0x00


	//----- nvinfo : EIATTR_SPARSE_MMA_MASK
	.align		4
.L_21:
        /*0078*/ 	.byte	0x03, 0x50
        /*007a*/ 	.short	0x0000


	//----- nvinfo : EIATTR_MAXREG_COUNT
	.align		4
        /*007c*/ 	.byte	0x03, 0x1b
        /*007e*/ 	.short	0x00ff


	//----- nvinfo : EIATTR_NUM_BARRIERS
	.align		4
        /*0080*/ 	.byte	0x02, 0x4c
        /*0082*/ 	.byte	0x01
	.zero		1


	//----- nvinfo : EIATTR_MERCURY_ISA_VERSION
	.align		4
        /*0084*/ 	.byte	0x03, 0x5f
        /*0086*/ 	.short	0x0101


	//----- nvinfo : EIATTR_VRC_CTA_INIT_COUNT
	.align		4
        /*0088*/ 	.byte	0x02, 0x4a
	.zero		1
	.zero		1


	//----- nvinfo : EIATTR_EXIT_INSTR_OFFSETS
	.align		4
        /*008c*/ 	.byte	0x04, 0x1c
        /*008e*/ 	.short	(.L_23 - .L_22)


	//   ....[0]....
.L_22:
        /*0090*/ 	.word	0x00000b50


	//   ....[1]....
        /*0094*/ 	.word	0x00000ba0


	//----- nvinfo : EIATTR_CBANK_PARAM_SIZE
	.align		4
.L_23:
        /*0098*/ 	.byte	0x03, 0x19
        /*009a*/ 	.short	0x0028


	//----- nvinfo : EIATTR_PARAM_CBANK
	.align		4
        /*009c*/ 	.byte	0x04, 0x0a
        /*009e*/ 	.short	(.L_25 - .L_24)
	.align		4
.L_24:
        /*00a0*/ 	.word	index@(.nv.constant0._Z15matrixMulKernelPKfS0_Pfiiii)
        /*00a4*/ 	.short	0x0380
        /*00a6*/ 	.short	0x0028


	//----- nvinfo : EIATTR_SW_WAR
	.align		4
.L_25:
        /*00a8*/ 	.byte	0x04, 0x36
        /*00aa*/ 	.short	(.L_27 - .L_26)
.L_26:
        /*00ac*/ 	.word	0x00000008
.L_27:


//--------------------- .nv.callgraph             --------------------------
	.section	.nv.callgraph,"",@"SHT_CUDA_CALLGRAPH"
	.align	4
	.sectionentsize	8
	.align		4
        /*0000*/ 	.word	0x00000000
	.align		4
        /*0004*/ 	.word	0xffffffff
	.align		4
        /*0008*/ 	.word	0x00000000
	.align		4
        /*000c*/ 	.word	0xfffffffe
	.align		4
        /*0010*/ 	.word	0x00000000
	.align		4
        /*0014*/ 	.word	0xfffffffd
	.align		4
        /*0018*/ 	.word	0x00000000
	.align		4
        /*001c*/ 	.word	0xfffffffc


//--------------------- .text._Z15matrixMulKernelPKfS0_Pfiiii --------------------------
	.section	.text._Z15matrixMulKernelPKfS0_Pfiiii,"ax",@progbits
	.align	128
        .global         _Z15matrixMulKernelPKfS0_Pfiiii
        .type           _Z15matrixMulKernelPKfS0_Pfiiii,@function
        .size           _Z15matrixMulKernelPKfS0_Pfiiii,(.L_x_8 - _Z15matrixMulKernelPKfS0_Pfiiii)
        .other          _Z15matrixMulKernelPKfS0_Pfiiii,@"STO_CUDA_ENTRY STV_DEFAULT"
_Z15matrixMulKernelPKfS0_Pfiiii:
.text._Z15matrixMulKernelPKfS0_Pfiiii:
[----:B------:R-:W-:Y:S08]  /*0000*/  LDC R1, c[0x0][0x37c] ;  /* 0x0000df00ff017b82 */ /* 0x000ff00000000800 */
[----:B------:R-:W0:Y:S01]  /*0010*/  LDC R3, c[0x0][0x3a4] ;  /* 0x0000e900ff037b82 */ /* 0x000e220000000800 */
[----:B------:R-:W1:Y:S01]  /*0020*/  LDCU.64 UR6, c[0x0][0x358] ;  /* 0x00006b00ff0677ac */ /* 0x000e620008000a00 */
[----:B------:R-:W-:-:S06]  /*0030*/  IMAD.MOV.U32 R16, RZ, RZ, RZ ;  /* 0x000000ffff107224 */ /* 0x000fcc00078e00ff */
[----:B------:R-:W2:Y:S08]  /*0040*/  LDC R2, c[0x0][0x39c] ;  /* 0x0000e700ff027b82 */ /* 0x000eb00000000800 */
[----:B------:R-:W-:Y:S01]  /*0050*/  S2UR UR5, SR_CTAID.Y ;  /* 0x00000000000579c3 */ /* 0x000fe20000002600 */
[----:B0-----:R-:W-:-:S07]  /*0060*/  IABS R9, R3 ;  /* 0x0000000300097213 */ /* 0x001fce0000000000 */
[----:B------:R-:W0:Y:S01]  /*0070*/  S2UR UR4, SR_CTAID.X ;  /* 0x00000000000479c3 */ /* 0x000e220000002500 */
[----:B------:R-:W3:Y:S01]  /*0080*/  I2F.RP R0, R9 ;  /* 0x0000000900007306 */ /* 0x000ee20000209400 */
[----:B--2---:R-:W-:-:S07]  /*0090*/  IADD3 R2, PT, PT, R3, -0x1, R2 ;  /* 0xffffffff03027810 */ /* 0x004fce0007ffe002 */
[----:B---3--:R-:W2:Y:S02]  /*00a0*/  MUFU.RCP R0, R0 ;  /* 0x0000000000007308 */ /* 0x008ea40000001000 */
[----:B--2---:R-:W-:Y:S02]  /*00b0*/  IADD3 R4, PT, PT, R0, 0xffffffe, RZ ;  /* 0x0ffffffe00047810 */ /* 0x004fe40007ffe0ff */
[----:B------:R-:W-:-:S04]  /*00c0*/  IABS R0, R2 ;  /* 0x0000000200007213 */ /* 0x000fc80000000000 */
[----:B------:R2:W3:Y:S01]  /*00d0*/  F2I.FTZ.U32.TRUNC.NTZ R5, R4 ;  /* 0x0000000400057305 */ /* 0x0004e2000021f000 */
[----:B------:R-:W-:-:S04]  /*00e0*/  LOP3.LUT R2, R2, R3, RZ, 0x3c, !PT ;  /* 0x0000000302027212 */ /* 0x000fc800078e3cff */
[----:B------:R-:W-:Y:S01]  /*00f0*/  ISETP.GE.AND P1, PT, R2, RZ, PT ;  /* 0x000000ff0200720c */ /* 0x000fe20003f26270 */
[----:B--2---:R-:W-:Y:S01]  /*0100*/  IMAD.MOV.U32 R4, RZ, RZ, RZ ;  /* 0x000000ffff047224 */ /* 0x004fe200078e00ff */
[----:B---3--:R-:W-:-:S05]  /*0110*/  IADD3 R6, PT, PT, RZ, -R5, RZ ;  /* 0x80000005ff067210 */ /* 0x008fca0007ffe0ff */
[----:B------:R-:W-:Y:S02]  /*0120*/  IMAD R7, R6, R9, RZ ;  /* 0x0000000906077224 */ /* 0x000fe400078e02ff */
[----:B------:R-:W0:Y:S02]  /*0130*/  S2R R6, SR_TID.X ;  /* 0x0000000000067919 */ /* 0x000e240000002100 */
[----:B------:R-:W-:-:S06]  /*0140*/  IMAD.HI.U32 R5, R5, R7, R4 ;  /* 0x0000000705057227 */ /* 0x000fcc00078e0004 */
[----:B------:R-:W-:-:S05]  /*0150*/  IMAD.HI.U32 R7, R5, R0, RZ ;  /* 0x0000000005077227 */ /* 0x000fca00078e00ff */
[----:B------:R-:W-:-:S05]  /*0160*/  IADD3 R5, PT, PT, -R7, RZ, RZ ;  /* 0x000000ff07057210 */ /* 0x000fca0007ffe1ff */
[----:B------:R-:W-:-:S05]  /*0170*/  IMAD R0, R9, R5, R0 ;  /* 0x0000000509007224 */ /* 0x000fca00078e0200 */
[----:B------:R-:W-:-:S13]  /*0180*/  ISETP.GT.U32.AND P2, PT, R9, R0, PT ;  /* 0x000000000900720c */ /* 0x000fda0003f44070 */
[----:B------:R-:W-:Y:S01]  /*0190*/  @!P2 IMAD.IADD R0, R0, 0x1, -R9 ;  /* 0x000000010000a824 */ /* 0x000fe200078e0a09 */
[----:B------:R-:W-:Y:S02]  /*01a0*/  @!P2 IADD3 R7, PT, PT, R7, 0x1, RZ ;  /* 0x000000010707a810 */ /* 0x000fe40007ffe0ff */
[C---:B------:R-:W-:Y:S02]  /*01b0*/  ISETP.NE.AND P2, PT, R3.reuse, RZ, PT ;  /* 0x000000ff0300720c */ /* 0x040fe40003f45270 */
[----:B------:R-:W-:Y:S01]  /*01c0*/  ISETP.GE.U32.AND P0, PT, R0, R9, PT ;  /* 0x000000090000720c */ /* 0x000fe20003f06070 */
[----:B0-----:R-:W-:Y:S01]  /*01d0*/  IMAD R9, R3, UR4, R6 ;  /* 0x0000000403097c24 */ /* 0x001fe2000f8e0206 */
[----:B------:R-:W0:Y:S11]  /*01e0*/  S2R R0, SR_TID.Y ;  /* 0x0000000000007919 */ /* 0x000e360000002200 */
[----:B------:R-:W-:-:S05]  /*01f0*/  @P0 VIADD R7, R7, 0x1 ;  /* 0x0000000107070836 */ /* 0x000fca0000000000 */
[----:B------:R-:W-:Y:S02]  /*0200*/  @!P1 IADD3 R7, PT, PT, -R7, RZ, RZ ;  /* 0x000000ff07079210 */ /* 0x000fe40007ffe1ff */
[----:B------:R-:W-:-:S04]  /*0210*/  @!P2 LOP3.LUT R7, RZ, R3, RZ, 0x33, !PT ;  /* 0x00000003ff07a212 */ /* 0x000fc800078e33ff */
[----:B------:R-:W-:Y:S01]  /*0220*/  ISETP.GE.AND P0, PT, R7, 0x1, PT ;  /* 0x000000010700780c */ /* 0x000fe20003f06270 */
[----:B0-----:R-:W-:-:S12]  /*0230*/  IMAD R8, R3, UR5, R0 ;  /* 0x0000000503087c24 */ /* 0x001fd8000f8e0200 */
[----:B-1----:R-:W-:Y:S05]  /*0240*/  @!P0 BRA `(.L_x_0) ;  /* 0x0000000800308947 */ /* 0x002fea0003800000 */
[----:B------:R-:W0:Y:S01]  /*0250*/  S2UR UR5, SR_CgaCtaId ;  /* 0x00000000000579c3 */ /* 0x000e220000008800 */
[CC--:B------:R-:W-:Y:S01]  /*0260*/  IMAD R2, R3.reuse, R3.reuse, RZ ;  /* 0x0000000303027224 */ /* 0x0c0fe200078e02ff */
[----:B------:R-:W-:Y:S01]  /*0270*/  UMOV UR4, 0x400 ;  /* 0x0000040000047882 */ /* 0x000fe20000000000 */
[C---:B------:R-:W-:Y:S01]  /*0280*/  LOP3.LUT R10, R3.reuse, 0x7ffffff8, RZ, 0xc0, !PT ;  /* 0x7ffffff8030a7812 */ /* 0x040fe200078ec0ff */
[----:B------:R-:W-:Y:S02]  /*0290*/  HFMA2 R16, -RZ, RZ, 0, 0 ;  /* 0x00000000ff107431 */ /* 0x000fe400000001ff */
[----:B------:R-:W-:Y:S01]  /*02a0*/  IMAD R11, R0, R3, RZ ;  /* 0x00000003000b7224 */ /* 0x000fe200078e02ff */
[----:B------:R-:W-:Y:S02]  /*02b0*/  SHF.L.U32 R5, R2, 0x2, RZ ;  /* 0x0000000202057819 */ /* 0x000fe400000006ff */
[C---:B------:R-:W-:Y:S01]  /*02c0*/  LOP3.LUT R21, R3.reuse, 0x7, RZ, 0xc0, !PT ;  /* 0x0000000703157812 */ /* 0x040fe200078ec0ff */
[----:B------:R-:W-:Y:S01]  /*02d0*/  IMAD.MOV R13, RZ, RZ, -R10 ;  /* 0x000000ffff0d7224 */ /* 0x000fe200078e0a0a */
[----:B------:R-:W-:Y:S01]  /*02e0*/  LOP3.LUT R12, R3, 0x3, RZ, 0xc0, !PT ;  /* 0x00000003030c7812 */ /* 0x000fe200078ec0ff */
[----:B------:R-:W-:Y:S01]  /*02f0*/  IMAD R15, R6, 0x4, R5 ;  /* 0x00000004060f7824 */ /* 0x000fe200078e0205 */
[----:B0-----:R-:W-:-:S03]  /*0300*/  ULEA UR5, UR5, UR4, 0x18 ;  /* 0x0000000405057291 */ /* 0x001fc6000f8ec0ff */
[----:B------:R-:W-:-:S03]  /*0310*/  UMOV UR4, URZ ;  /* 0x000000ff00047c82 */ /* 0x000fc60008000000 */
[----:B------:R-:W-:Y:S01]  /*0320*/  IADD3 R14, PT, PT, R5, UR5, RZ ;  /* 0x00000005050e7c10 */ /* 0x000fe2000fffe0ff */
[----:B------:R-:W-:-:S07]  /*0330*/  VIADD R15, R15, UR5 ;  /* 0x000000050f0f7c36 */ /* 0x000fce0008000000 */
.L_x_6:
[----:B0-----:R-:W0:Y:S01]  /*0340*/  LDC R17, c[0x0][0x3a4] ;  /* 0x0000e900ff117b82 */ /* 0x001e220000000800 */
[----:B------:R-:W1:Y:S01]  /*0350*/  LDCU.64 UR8, c[0x0][0x398] ;  /* 0x00007300ff0877ac */ /* 0x000e620008000a00 */
[----:B------:R-:W-:Y:S01]  /*0360*/  IMAD.MOV.U32 R20, RZ, RZ, RZ ;  /* 0x000000ffff147224 */ /* 0x000fe200078e00ff */
[----:B------:R-:W2:Y:S02]  /*0370*/  LDCU UR10, c[0x0][0x3a0] ;  /* 0x00007400ff0a77ac */ /* 0x000ea40008000800 */
[----:B--2---:R-:W-:Y:S01]  /*0380*/  ISETP.GE.AND P1, PT, R9, UR10, PT ;  /* 0x0000000a09007c0c */ /* 0x004fe2000bf26270 */
[C---:B0-----:R-:W-:Y:S02]  /*0390*/  IMAD R19, R17.reuse, UR4, R6 ;  /* 0x0000000411137c24 */ /* 0x041fe4000f8e0206 */
[----:B------:R-:W-:-:S03]  /*03a0*/  IMAD R18, R17, UR4, R0 ;  /* 0x0000000411127c24 */ /* 0x000fc6000f8e0200 */
[----:B-1----:R-:W-:Y:S02]  /*03b0*/  ISETP.GE.AND P0, PT, R19, UR9, PT ;  /* 0x0000000913007c0c */ /* 0x002fe4000bf06270 */
[----:B------:R-:W-:Y:S02]  /*03c0*/  ISETP.GE.OR P1, PT, R18, UR9, P1 ;  /* 0x0000000912007c0c */ /* 0x000fe40008f26670 */
[----:B------:R-:W-:-:S11]  /*03d0*/  ISETP.GE.OR P0, PT, R8, UR8, P0 ;  /* 0x0000000808007c0c */ /* 0x000fd60008706670 */
[----:B------:R-:W0:Y:S01]  /*03e0*/  @!P1 LDC.64 R4, c[0x0][0x388] ;  /* 0x0000e200ff049b82 */ /* 0x000e220000000a00 */
[----:B------:R-:W-:Y:S01]  /*03f0*/  @!P1 IMAD R23, R18, UR10, R9 ;  /* 0x0000000a12179c24 */ /* 0x000fe2000f8e0209 */
[----:B------:R-:W-:Y:S01]  /*0400*/  MOV R18, RZ ;  /* 0x000000ff00127202 */ /* 0x000fe20000000f00 */
[----:B------:R-:W-:-:S05]  /*0410*/  @!P0 IMAD R19, R8, UR9, R19 ;  /* 0x0000000908138c24 */ /* 0x000fca000f8e0213 */
[----:B------:R-:W1:Y:S01]  /*0420*/  @!P0 LDC.64 R2, c[0x0][0x380] ;  /* 0x0000e000ff028b82 */ /* 0x000e620000000a00 */
[----:B0-----:R-:W-:-:S05]  /*0430*/  @!P1 IMAD.WIDE R4, R23, 0x4, R4 ;  /* 0x0000000417049825 */ /* 0x001fca00078e0204 */
[----:B------:R-:W2:Y:S01]  /*0440*/  @!P1 LDG.E R20, desc[UR6][R4.64] ;  /* 0x0000000604149981 */ /* 0x000ea2000c1e1900 */
[----:B-1----:R-:W-:-:S05]  /*0450*/  @!P0 IMAD.WIDE R2, R19, 0x4, R2 ;  /* 0x0000000413028825 */ /* 0x002fca00078e0202 */
[----:B------:R-:W3:Y:S01]  /*0460*/  @!P0 LDG.E R18, desc[UR6][R2.64] ;  /* 0x0000000602128981 */ /* 0x000ee2000c1e1900 */
[----:B------:R-:W-:Y:S02]  /*0470*/  ISETP.GE.AND P1, PT, R17, 0x1, PT ;  /* 0x000000011100780c */ /* 0x000fe40003f26270 */
[----:B------:R-:W-:Y:S01]  /*0480*/  IADD3 R19, PT, PT, R11, R6, RZ ;  /* 0x000000060b137210 */ /* 0x000fe20007ffe0ff */
[----:B------:R-:W-:-:S03]  /*0490*/  UIADD3 UR4, UPT, UPT, UR4, 0x1, URZ ;  /* 0x0000000104047890 */ /* 0x000fc6000fffe0ff */
[C---:B------:R-:W-:Y:S01]  /*04a0*/  LEA R23, R19.reuse, UR5, 0x2 ;  /* 0x0000000513177c11 */ /* 0x040fe2000f8e10ff */
[----:B------:R-:W-:Y:S02]  /*04b0*/  IMAD R19, R19, 0x4, R14 ;  /* 0x0000000413137824 */ /* 0x000fe400078e020e */
[----:B------:R-:W-:Y:S02]  /*04c0*/  ISETP.NE.AND P0, PT, R7, UR4, PT ;  /* 0x0000000407007c0c */ /* 0x000fe4000bf05270 */
[----:B---3--:R0:W-:Y:S04]  /*04d0*/  STS [R23], R18 ;  /* 0x0000001217007388 */ /* 0x0081e80000000800 */
[----:B--2---:R0:W-:Y:S01]  /*04e0*/  STS [R19], R20 ;  /* 0x0000001413007388 */ /* 0x0041e20000000800 */
[----:B------:R-:W-:Y:S06]  /*04f0*/  BAR.SYNC.DEFER_BLOCKING 0x0 ;  /* 0x0000000000007b1d */ /* 0x000fec0000010000 */
[----:B------:R-:W-:Y:S05]  /*0500*/  @!P1 BRA `(.L_x_1) ;  /* 0x0000000400789947 */ /* 0x000fea0003800000 */
[----:B------:R-:W-:Y:S01]  /*0510*/  ISETP.GE.U32.AND P1, PT, R17, 0x8, PT ;  /* 0x000000081100780c */ /* 0x000fe20003f26070 */
[----:B------:R-:W-:-:S12]  /*0520*/  HFMA2 R2, -RZ, RZ, 0, 0 ;  /* 0x00000000ff027431 */ /* 0x000fd800000001ff */
[----:B------:R-:W-:Y:S05]  /*0530*/  @!P1 BRA `(.L_x_2) ;  /* 0x0000000000a49947 */ /* 0x000fea0003800000 */
[----:B------:R-:W-:Y:S01]  /*0540*/  LEA R4, R11, UR5, 0x2 ;  /* 0x000000050b047c11 */ /* 0x000fe2000f8e10ff */
[----:B------:R-:W-:Y:S01]  /*0550*/  IMAD.MOV.U32 R2, RZ, RZ, R15 ;  /* 0x000000ffff027224 */ /* 0x000fe200078e000f */
[----:B------:R-:W-:-:S03]  /*0560*/  MOV R3, R13 ;  /* 0x0000000d00037202 */ /* 0x000fc60000000f00 */
[----:B------:R-:W-:-:S07]  /*0570*/  VIADD R4, R4, 0x10 ;  /* 0x0000001004047836 */ /* 0x000fce0000000000 */
.L_x_3:
[----:B0-----:R-:W-:Y:S01]  /*0580*/  LDS R23, [R4+-0x10] ;  /* 0xfffff00004177984 */ /* 0x001fe20000000800 */
[----:B------:R-:W-:Y:S01]  /*0590*/  LEA R26, R17, R2, 0x2 ;  /* 0x00000002111a7211 */ /* 0x000fe200078e10ff */
[----:B------:R-:W-:Y:S02]  /*05a0*/  VIADD R3, R3, 0x8 ;  /* 0x0000000803037836 */ /* 0x000fe40000000000 */
[----:B------:R0:W1:Y:S02]  /*05b0*/  LDS R24, [R2] ;  /* 0x0000000002187984 */ /* 0x0000640000000800 */
[----:B------:R-:W-:Y:S01]  /*05c0*/  IMAD R20, R17, 0x4, R26 ;  /* 0x0000000411147824 */ /* 0x000fe200078e021a */
[----:B------:R-:W-:Y:S01]  /*05d0*/  ISETP.NE.AND P1, PT, R3, RZ, PT ;  /* 0x000000ff0300720c */ /* 0x000fe20003f25270 */
[----:B------:R-:W-:Y:S03]  /*05e0*/  LDS R22, [R4+-0xc] ;  /* 0xfffff40004167984 */ /* 0x000fe60000000800 */
[C---:B------:R-:W-:Y:S01]  /*05f0*/  LEA R28, R17.reuse, R20, 0x2 ;  /* 0x00000014111c7211 */ /* 0x040fe200078e10ff */
[----:B------:R-:W2:Y:S01]  /*0600*/  LDS R26, [R26] ;  /* 0x000000001a1a7984 */ /* 0x000ea20000000800 */
[----:B0-----:R-:W-:-:S03]  /*0610*/  LEA R2, R17, R2, 0x5 ;  /* 0x0000000211027211 */ /* 0x001fc600078e28ff */
[----:B------:R-:W-:Y:S04]  /*0620*/  LDS R19, [R4+-0x8] ;  /* 0xfffff80004137984 */ /* 0x000fe80000000800 */
[----:B------:R-:W0:Y:S04]  /*0630*/  LDS R20, [R20] ;  /* 0x0000000014147984 */ /* 0x000e280000000800 */
[----:B------:R-:W-:Y:S04]  /*0640*/  LDS R5, [R4+-0x4] ;  /* 0xfffffc0004057984 */ /* 0x000fe80000000800 */
[----:B------:R-:W3:Y:S04]  /*0650*/  LDS R18, [R28] ;  /* 0x000000001c127984 */ /* 0x000ee80000000800 */
[----:B------:R-:W-:Y:S04]  /*0660*/  LDS R27, [R4+0x8] ;  /* 0x00000800041b7984 */ /* 0x000fe80000000800 */
[----:B------:R-:W-:Y:S01]  /*0670*/  LDS R29, [R4+0xc] ;  /* 0x00000c00041d7984 */ /* 0x000fe20000000800 */
[----:B-1----:R-:W-:Y:S01]  /*0680*/  FFMA R23, R23, R24, R16 ;  /* 0x0000001817177223 */ /* 0x002fe20000000010 */
[----:B------:R-:W-:-:S02]  /*0690*/  IMAD R24, R17, 0x4, R28 ;  /* 0x0000000411187824 */ /* 0x000fc400078e021c */
[----:B------:R-:W-:Y:S03]  /*06a0*/  LDS R16, [R4] ;  /* 0x0000000004107984 */ /* 0x000fe60000000800 */
[C---:B------:R-:W-:Y:S01]  /*06b0*/  LEA R25, R17.reuse, R24, 0x2 ;  /* 0x0000001811197211 */ /* 0x040fe200078e10ff */
[----:B--2---:R-:W-:Y:S02]  /*06c0*/  FFMA R22, R22, R26, R23 ;  /* 0x0000001a16167223 */ /* 0x004fe40000000017 */
[----:B------:R-:W1:Y:S02]  /*06d0*/  LDS R23, [R24] ;  /* 0x0000000018177984 */ /* 0x000e640000000800 */
[----:B------:R-:W-:Y:S02]  /*06e0*/  IMAD R26, R17, 0x4, R25 ;  /* 0x00000004111a7824 */ /* 0x000fe400078e0219 */
[----:B0-----:R-:W-:-:S02]  /*06f0*/  FFMA R22, R19, R20, R22 ;  /* 0x0000001413167223 */ /* 0x001fc40000000016 */
[----:B------:R0:W-:Y:S04]  /*0700*/  LDS R19, [R4+0x4] ;  /* 0x0000040004137984 */ /* 0x0001e80000000800 */
[----:B------:R-:W2:Y:S01]  /*0710*/  LDS R20, [R25] ;  /* 0x0000000019147984 */ /* 0x000ea20000000800 */
[----:B---3--:R-:W-:Y:S01]  /*0720*/  FFMA R5, R5, R18, R22 ;  /* 0x0000001205057223 */ /* 0x008fe20000000016 */
[----:B------:R-:W-:Y:S01]  /*0730*/  LEA R18, R17, R26, 0x2 ;  /* 0x0000001a11127211 */ /* 0x000fe200078e10ff */
[----:B0-----:R-:W-:Y:S01]  /*0740*/  VIADD R4, R4, 0x20 ;  /* 0x0000002004047836 */ /* 0x001fe20000000000 */
[----:B------:R-:W0:Y:S04]  /*0750*/  LDS R26, [R26] ;  /* 0x000000001a1a7984 */ /* 0x000e280000000800 */
[----:B------:R-:W3:Y:S01]  /*0760*/  LDS R18, [R18] ;  /* 0x0000000012127984 */ /* 0x000ee20000000800 */
[----:B-1----:R-:W-:-:S04]  /*0770*/  FFMA R16, R16, R23, R5 ;  /* 0x0000001710107223 */ /* 0x002fc80000000005 */
[----:B--2---:R-:W-:-:S04]  /*0780*/  FFMA R16, R19, R20, R16 ;  /* 0x0000001413107223 */ /* 0x004fc80000000010 */
[----:B0-----:R-:W-:-:S04]  /*0790*/  FFMA R16, R27, R26, R16 ;  /* 0x0000001a1b107223 */ /* 0x001fc80000000010 */
[----:B---3--:R-:W-:Y:S01]  /*07a0*/  FFMA R16, R29, R18, R16 ;  /* 0x000000121d107223 */ /* 0x008fe20000000010 */
[----:B------:R-:W-:Y:S06]  /*07b0*/  @P1 BRA `(.L_x_3) ;  /* 0xfffffffc00701947 */ /* 0x000fec000383ffff */
[----:B------:R-:W-:-:S07]  /*07c0*/  MOV R2, R10 ;  /* 0x0000000a00027202 */ /* 0x000fce0000000f00 */
.L_x_2:
[----:B------:R-:W-:-:S13]  /*07d0*/  ISETP.NE.AND P1, PT, R21, RZ, PT ;  /* 0x000000ff1500720c */ /* 0x000fda0003f25270 */
[----:B------:R-:W-:Y:S05]  /*07e0*/  @!P1 BRA `(.L_x_1) ;  /* 0x0000000000c09947 */ /* 0x000fea0003800000 */
[----:B------:R-:W-:Y:S01]  /*07f0*/  VIADD R3, R21, 0xffffffff ;  /* 0xffffffff15037836 */ /* 0x000fe20000000000 */
[----:B------:R-:W-:-:S04]  /*0800*/  ISETP.NE.AND P2, PT, R12, RZ, PT ;  /* 0x000000ff0c00720c */ /* 0x000fc80003f45270 */
[----:B------:R-:W-:-:S13]  /*0810*/  ISETP.GE.U32.AND P1, PT, R3, 0x3, PT ;  /* 0x000000030300780c */ /* 0x000fda0003f26070 */
[----:B------:R-:W-:Y:S05]  /*0820*/  @!P1 BRA `(.L_x_4) ;  /* 0x0000000000509947 */ /* 0x000fea0003800000 */
[C---:B------:R-:W-:Y:S01]  /*0830*/  IMAD R5, R2.reuse, R17, R6 ;  /* 0x0000001102057224 */ /* 0x040fe200078e0206 */
[----:B------:R-:W-:Y:S01]  /*0840*/  IADD3 R3, PT, PT, R11, R2, RZ ;  /* 0x000000020b037210 */ /* 0x000fe20007ffe0ff */
[----:B------:R-:W-:Y:S02]  /*0850*/  VIADD R2, R2, 0x4 ;  /* 0x0000000402027836 */ /* 0x000fe40000000000 */
[----:B------:R-:W-:Y:S01]  /*0860*/  IMAD R4, R5, 0x4, R14 ;  /* 0x0000000405047824 */ /* 0x000fe200078e020e */
[----:B------:R-:W-:-:S04]  /*0870*/  LEA R3, R3, UR5, 0x2 ;  /* 0x0000000503037c11 */ /* 0x000fc8000f8e10ff */
[C---:B------:R-:W-:Y:S01]  /*0880*/  LEA R22, R17.reuse, R4, 0x2 ;  /* 0x0000000411167211 */ /* 0x040fe200078e10ff */
[----:B0-----:R-:W-:Y:S04]  /*0890*/  LDS R18, [R4] ;  /* 0x0000000004127984 */ /* 0x001fe80000000800 */
[----:B------:R-:W0:Y:S01]  /*08a0*/  LDS R5, [R3] ;  /* 0x0000000003057984 */ /* 0x000e220000000800 */
[----:B------:R-:W-:-:S03]  /*08b0*/  IMAD R26, R17, 0x4, R22 ;  /* 0x00000004111a7824 */ /* 0x000fc600078e0216 */
[----:B------:R-:W-:Y:S02]  /*08c0*/  LDS R20, [R3+0x4] ;  /* 0x0000040003147984 */ /* 0x000fe40000000800 */
[----:B------:R-:W-:Y:S02]  /*08d0*/  LEA R19, R17, R26, 0x2 ;  /* 0x0000001a11137211 */ /* 0x000fe400078e10ff */
[----:B------:R-:W1:Y:S04]  /*08e0*/  LDS R22, [R22] ;  /* 0x0000000016167984 */ /* 0x000e680000000800 */
[----:B------:R-:W-:Y:S04]  /*08f0*/  LDS R24, [R3+0x8] ;  /* 0x0000080003187984 */ /* 0x000fe80000000800 */
[----:B------:R-:W2:Y:S04]  /*0900*/  LDS R26, [R26] ;  /* 0x000000001a1a7984 */ /* 0x000ea80000000800 */
[----:B------:R-:W-:Y:S04]  /*0910*/  LDS R28, [R3+0xc] ;  /* 0x00000c00031c7984 */ /* 0x000fe80000000800 */
[----:B------:R-:W3:Y:S01]  /*0920*/  LDS R19, [R19] ;  /* 0x0000000013137984 */ /* 0x000ee20000000800 */
[----:B0-----:R-:W-:-:S04]  /*0930*/  FFMA R5, R5, R18, R16 ;  /* 0x0000001205057223 */ /* 0x001fc80000000010 */
[----:B-1----:R-:W-:-:S04]  /*0940*/  FFMA R5, R20, R22, R5 ;  /* 0x0000001614057223 */ /* 0x002fc80000000005 */
[----:B--2---:R-:W-:-:S04]  /*0950*/  FFMA R5, R24, R26, R5 ;  /* 0x0000001a18057223 */ /* 0x004fc80000000005 */
[----:B---3--:R-:W-:-:S07]  /*0960*/  FFMA R16, R28, R19, R5 ;  /* 0x000000131c107223 */ /* 0x008fce0000000005 */
.L_x_4:
[----:B------:R-:W-:Y:S05]  /*0970*/  @!P2 BRA `(.L_x_1) ;  /* 0x00000000005ca947 */ /* 0x000fea0003800000 */
[----:B------:R-:W-:Y:S02]  /*0980*/  ISETP.NE.AND P1, PT, R12, 0x1, PT ;  /* 0x000000010c00780c */ /* 0x000fe40003f25270 */
[----:B------:R-:W-:-:S11]  /*0990*/  LOP3.LUT P2, RZ, R17, 0x1, RZ, 0xc0, !PT ;  /* 0x0000000111ff7812 */ /* 0x000fd6000784c0ff */
[----:B------:R-:W-:Y:S05]  /*09a0*/  @!P1 BRA `(.L_x_5) ;  /* 0x0000000000309947 */ /* 0x000fea0003800000 */
[C---:B------:R-:W-:Y:S01]  /*09b0*/  IMAD R5, R2.reuse, R17, R6 ;  /* 0x0000001102057224 */ /* 0x040fe200078e0206 */
[----:B------:R-:W-:Y:S01]  /*09c0*/  IADD3 R3, PT, PT, R11, R2, RZ ;  /* 0x000000020b037210 */ /* 0x000fe20007ffe0ff */
[----:B------:R-:W-:Y:S02]  /*09d0*/  VIADD R2, R2, 0x2 ;  /* 0x0000000202027836 */ /* 0x000fe40000000000 */
[----:B------:R-:W-:Y:S01]  /*09e0*/  IMAD R4, R5, 0x4, R14 ;  /* 0x0000000405047824 */ /* 0x000fe200078e020e */
[----:B------:R-:W-:-:S04]  /*09f0*/  LEA R3, R3, UR5, 0x2 ;  /* 0x0000000503037c11 */ /* 0x000fc8000f8e10ff */
[----:B0-----:R-:W-:Y:S01]  /*0a00*/  LEA R19, R17, R4, 0x2 ;  /* 0x0000000411137211 */ /* 0x001fe200078e10ff */
[----:B------:R-:W-:Y:S04]  /*0a10*/  LDS R18, [R4] ;  /* 0x0000000004127984 */ /* 0x000fe80000000800 */
[----:B------:R-:W0:Y:S04]  /*0a20*/  LDS R5, [R3] ;  /* 0x0000000003057984 */ /* 0x000e280000000800 */
[----:B------:R-:W-:Y:S04]  /*0a30*/  LDS R20, [R3+0x4] ;  /* 0x0000040003147984 */ /* 0x000fe80000000800 */
[----:B------:R-:W1:Y:S01]  /*0a40*/  LDS R19, [R19] ;  /* 0x0000000013137984 */ /* 0x000e620000000800 */
[----:B0-----:R-:W-:-:S04]  /*0a50*/  FFMA R5, R5, R18, R16 ;  /* 0x0000001205057223 */ /* 0x001fc80000000010 */
[----:B-1----:R-:W-:-:S07]  /*0a60*/  FFMA R16, R20, R19, R5 ;  /* 0x0000001314107223 */ /* 0x002fce0000000005 */
.L_x_5:
[----:B------:R-:W-:Y:S05]  /*0a70*/  @!P2 BRA `(.L_x_1) ;  /* 0x00000000001ca947 */ /* 0x000fea0003800000 */
[----:B------:R-:W-:Y:S01]  /*0a80*/  IMAD R17, R2, R17, R6 ;  /* 0x0000001102117224 */ /* 0x000fe200078e0206 */
[----:B------:R-:W-:-:S03]  /*0a90*/  IADD3 R2, PT, PT, R11, R2, RZ ;  /* 0x000000020b027210 */ /* 0x000fc60007ffe0ff */
[----:B------:R-:W-:Y:S01]  /*0aa0*/  IMAD R17, R17, 0x4, R14 ;  /* 0x0000000411117824 */ /* 0x000fe200078e020e */
[----:B------:R-:W-:-:S05]  /*0ab0*/  LEA R2, R2, UR5, 0x2 ;  /* 0x0000000502027c11 */ /* 0x000fca000f8e10ff */
[----:B------:R-:W-:Y:S04]  /*0ac0*/  LDS R3, [R2] ;  /* 0x0000000002037984 */ /* 0x000fe80000000800 */
[----:B------:R-:W1:Y:S02]  /*0ad0*/  LDS R17, [R17] ;  /* 0x0000000011117984 */ /* 0x000e640000000800 */
[----:B-1----:R-:W-:-:S07]  /*0ae0*/  FFMA R16, R3, R17, R16 ;  /* 0x0000001103107223 */ /* 0x002fce0000000010 */
.L_x_1:
[----:B------:R-:W-:Y:S06]  /*0af0*/  BAR.SYNC.DEFER_BLOCKING 0x0 ;  /* 0x0000000000007b1d */ /* 0x000fec0000010000 */
[----:B------:R-:W-:Y:S05]  /*0b00*/  @P0 BRA `(.L_x_6) ;  /* 0xfffffff8000c0947 */ /* 0x000fea000383ffff */
.L_x_0:
[----:B------:R-:W1:Y:S01]  /*0b10*/  LDCU UR4, c[0x0][0x3a0] ;  /* 0x00007400ff0477ac */ /* 0x000e620008000800 */
[----:B------:R-:W2:Y:S01]  /*0b20*/  LDCU UR5, c[0x0][0x398] ;  /* 0x00007300ff0577ac */ /* 0x000ea20008000800 */
[----:B-1----:R-:W-:-:S04]  /*0b30*/  ISETP.GE.AND P0, PT, R9, UR4, PT ;  /* 0x0000000409007c0c */ /* 0x002fc8000bf06270 */
[----:B--2---:R-:W-:-:S13]  /*0b40*/  ISETP.GE.OR P0, PT, R8, UR5, P0 ;  /* 0x0000000508007c0c */ /* 0x004fda0008706670 */
[----:B------:R-:W-:Y:S05]  /*0b50*/  @P0 EXIT ;  /* 0x000000000000094d */ /* 0x000fea0003800000 */
[----:B------:R-:W1:Y:S01]  /*0b60*/  LDC.64 R2, c[0x0][0x390] ;  /* 0x0000e400ff027b82 */ /* 0x000e620000000a00 */
[----:B------:R-:W-:-:S04]  /*0b70*/  IMAD R9, R8, UR4, R9 ;  /* 0x0000000408097c24 */ /* 0x000fc8000f8e0209 */
[----:B-1----:R-:W-:-:S05]  /*0b80*/  IMAD.WIDE R2, R9, 0x4, R2 ;  /* 0x0000000409027825 */ /* 0x002fca00078e0202 */
[----:B------:R-:W-:Y:S01]  /*0b90*/  STG.E desc[UR6][R2.64], R16 ;  /* 0x0000001002007986 */ /* 0x000fe2000c101906 */
[----:B------:R-:W-:Y:S05]  /*0ba0*/  EXIT ;  /* 0x000000000000794d */ /* 0x000fea0003800000 */
.L_x_7:
[----:B------:R-:W-:-:S00]  /*0bb0*/  BRA `(.L_x_7) ;  /* 0xfffffffc00fc7947 */ /* 0x000fc0000383ffff */
[----:B------:R-:W-:-:S00]  /*0bc0*/  NOP ;  /* 0x0000000000007918 */ /* 0x000fc00000000000 */
        /* <DEDUP_REMOVED lines=11> */
.L_x_8:


//--------------------- .nv.shared._Z15matrixMulKernelPKfS0_Pfiiii --------------------------
	.section	.nv.shared._Z15matrixMulKernelPKfS0_Pfiiii,"aw",@nobits
	.sectionflags	@""
	.align	16
	.zero		1024


//--------------------- .nv.shared.reserved.0     --------------------------
	.section	.nv.shared.reserved.0,"aw",@nobits
	.weak		__nv_reservedSMEM_offset_0_alias
	.size		__nv_reservedSMEM_offset_0_alias, 0, 64
	.other		__nv_reservedSMEM_offset_0_alias,@"STO_CUDA_RESERVED_SHARED STV_DEFAULT"
__nv_reservedSMEM_offset_0_alias:
	.zero		0
	.zero		64


//--------------------- .nv.constant0._Z15matrixMulKernelPKfS0_Pfiiii --------------------------
	.section	.nv.constant0._Z15matrixMulKernelPKfS0_Pfiiii,"a",@progbits
	.sectionflags	@""
	.align	4
.nv.constant0._Z15matrixMulKernelPKfS0_Pfiiii:
	.zero		936


//--------------------- SYMBOLS --------------------------

	.type		.nv.reservedSmem.offset0,@object
	.size		.nv.reservedSmem.offset0,0x4
	.type		.nv.reservedSmem.cap,@object
	.size		.nv.reservedSmem.cap,0x4
